//
// Generated by NVIDIA NVVM Compiler
//
// Compiler Build ID: CL-36424714
// Cuda compilation tools, release 13.0, V13.0.88
// Based on NVVM 20.0.0
//

.version 9.0
.target sm_100
.address_size 64

	// .globl	_Z14deviceParallelPiS_S_i

.visible .entry _Z14deviceParallelPiS_S_i(
	.param .u64 .ptr .align 1 _Z14deviceParallelPiS_S_i_param_0,
	.param .u64 .ptr .align 1 _Z14deviceParallelPiS_S_i_param_1,
	.param .u64 .ptr .align 1 _Z14deviceParallelPiS_S_i_param_2,
	.param .u32 _Z14deviceParallelPiS_S_i_param_3
)
{
	.reg .pred 	%p<7>;
	.reg .b32 	%r<46>;
	.reg .b64 	%rd<25>;

	ld.param.u64 	%rd4, [_Z14deviceParallelPiS_S_i_param_0];
	ld.param.u64 	%rd5, [_Z14deviceParallelPiS_S_i_param_1];
	ld.param.u64 	%rd6, [_Z14deviceParallelPiS_S_i_param_2];
	ld.param.u32 	%r12, [_Z14deviceParallelPiS_S_i_param_3];
	cvta.to.global.u64 	%rd1, %rd6;
	cvta.to.global.u64 	%rd2, %rd5;
	cvta.to.global.u64 	%rd3, %rd4;
	mov.u32 	%r13, %ctaid.x;
	mov.u32 	%r14, %ntid.x;
	mov.u32 	%r15, %tid.x;
	mad.lo.s32 	%r44, %r13, %r14, %r15;
	mov.u32 	%r16, %nctaid.x;
	mul.lo.s32 	%r2, %r14, %r16;
	setp.ge.s32 	%p1, %r44, %r12;
	@%p1 bra 	$L__BB0_7;
	add.s32 	%r17, %r44, %r2;
	max.s32 	%r18, %r12, %r17;
	setp.lt.s32 	%p2, %r17, %r12;
	selp.u32 	%r19, 1, 0, %p2;
	add.s32 	%r20, %r17, %r19;
	sub.s32 	%r21, %r18, %r20;
	div.u32 	%r22, %r21, %r2;
	add.s32 	%r3, %r22, %r19;
	and.b32  	%r23, %r3, 3;
	setp.eq.s32 	%p3, %r23, 3;
	@%p3 bra 	$L__BB0_4;
	add.s32 	%r24, %r3, 1;
	and.b32  	%r25, %r24, 3;
	neg.s32 	%r42, %r25;
$L__BB0_3:
	.pragma "nounroll";
	mul.wide.s32 	%rd7, %r44, 4;
	add.s64 	%rd8, %rd1, %rd7;
	add.s64 	%rd9, %rd2, %rd7;
	add.s64 	%rd10, %rd3, %rd7;
	ld.global.u32 	%r26, [%rd10];
	ld.global.u32 	%r27, [%rd9];
	add.s32 	%r28, %r27, %r26;
	st.global.u32 	[%rd8], %r28;
	add.s32 	%r44, %r44, %r2;
	add.s32 	%r42, %r42, 1;
	setp.ne.s32 	%p4, %r42, 0;
	@%p4 bra 	$L__BB0_3;
$L__BB0_4:
	setp.lt.u32 	%p5, %r3, 3;
	@%p5 bra 	$L__BB0_7;
	mul.wide.s32 	%rd15, %r2, 4;
	shl.b32 	%r41, %r2, 2;
$L__BB0_6:
	mul.wide.s32 	%rd11, %r44, 4;
	add.s64 	%rd12, %rd3, %rd11;
	ld.global.u32 	%r29, [%rd12];
	add.s64 	%rd13, %rd2, %rd11;
	ld.global.u32 	%r30, [%rd13];
	add.s32 	%r31, %r30, %r29;
	add.s64 	%rd14, %rd1, %rd11;
	st.global.u32 	[%rd14], %r31;
	add.s64 	%rd16, %rd12, %rd15;
	ld.global.u32 	%r32, [%rd16];
	add.s64 	%rd17, %rd13, %rd15;
	ld.global.u32 	%r33, [%rd17];
	add.s32 	%r34, %r33, %r32;
	add.s64 	%rd18, %rd14, %rd15;
	st.global.u32 	[%rd18], %r34;
	add.s64 	%rd19, %rd16, %rd15;
	ld.global.u32 	%r35, [%rd19];
	add.s64 	%rd20, %rd17, %rd15;
	ld.global.u32 	%r36, [%rd20];
	add.s32 	%r37, %r36, %r35;
	add.s64 	%rd21, %rd18, %rd15;
	st.global.u32 	[%rd21], %r37;
	add.s64 	%rd22, %rd19, %rd15;
	ld.global.u32 	%r38, [%rd22];
	add.s64 	%rd23, %rd20, %rd15;
	ld.global.u32 	%r39, [%rd23];
	add.s32 	%r40, %r39, %r38;
	add.s64 	%rd24, %rd21, %rd15;
	st.global.u32 	[%rd24], %r40;
	add.s32 	%r44, %r41, %r44;
	setp.lt.s32 	%p6, %r44, %r12;
	@%p6 bra 	$L__BB0_6;
$L__BB0_7:
	ret;

}


// ===== COMPILED SASS (sm_100) =====

	.target	sm_100

	.elftype	@"ET_EXEC"


//--------------------- .note.nv.tkinfo           --------------------------
	.section	.note.nv.tkinfo,"",@"SHT_NOTE"
	.sectionflags	@"SHF_NOTE_NV_TKINFO"
	.tkinfo
        /*0018*/ 	.word	0x00000002
        /*0030*/ 	.string	""
        /*0030*/ 	.string	"ptxas"
        /*0030*/ 	.string	"Cuda compilation tools, release 13.0, V13.0.88"
        /*0030*/ 	.string	"Build cuda_13.0.r13.0/compiler.36424714_0"
        /*0030*/ 	.string	"-arch sm_100 -m 64 "



//--------------------- .note.nv.cuinfo           --------------------------
	.section	.note.nv.cuinfo,"",@"SHT_NOTE"
	.sectionflags	@"SHF_NOTE_NV_CUINFO"
        /*0018*/ 	.short	0x0002
        /*001a*/ 	.short	0x0064
        /*001c*/ 	.short	0x0082
	.zero		2


//--------------------- .nv.info                  --------------------------
	.section	.nv.info,"",@"SHT_CUDA_INFO"
	.align	4


	//----- nvinfo : EIATTR_REGCOUNT
	.align		4
        /*0000*/ 	.byte	0x04, 0x2f
        /*0002*/ 	.short	(.L_1 - .L_0)
	.align		4
.L_0:
        /*0004*/ 	.word	index@(_Z14deviceParallelPiS_S_i)
        /*0008*/ 	.word	0x0000001a


	//----- nvinfo : EIATTR_FRAME_SIZE
	.align		4
.L_1:
        /*000c*/ 	.byte	0x04, 0x11
        /*000e*/ 	.short	(.L_3 - .L_2)
	.align		4
.L_2:
        /*0010*/ 	.word	index@(_Z14deviceParallelPiS_S_i)
        /*0014*/ 	.word	0x00000000


	//----- nvinfo : EIATTR_MIN_STACK_SIZE
	.align		4
.L_3:
        /*0018*/ 	.byte	0x04, 0x12
        /*001a*/ 	.short	(.L_5 - .L_4)
	.align		4
.L_4:
        /*001c*/ 	.word	index@(_Z14deviceParallelPiS_S_i)
        /*0020*/ 	.word	0x00000000
.L_5:


//--------------------- .nv.compat                --------------------------
	.section	.nv.compat,"",@"SHT_CUDA_COMPAT_INFO"
	.align	4
        /*0000*/ 	.byte	0x02, 0x09, 0x00, 0x00, 0x02, 0x02, 0x01, 0x00, 0x02, 0x05, 0x05, 0x00, 0x03, 0x07, 0x01, 0x01
        /*0010*/ 	.byte	0x02, 0x03, 0x00, 0x00, 0x02, 0x06, 0x01, 0x00, 0x04, 0x0b, 0x08, 0x00, 0x09, 0x00, 0x00, 0x00
        /*0020*/ 	.byte	0x00, 0x00, 0x00, 0x00


//--------------------- .nv.info._Z14deviceParallelPiS_S_i --------------------------
	.section	.nv.info._Z14deviceParallelPiS_S_i,"",@"SHT_CUDA_INFO"
	.sectionflags	@""
	.align	4


	//----- nvinfo : EIATTR_CUDA_API_VERSION
	.align		4
        /*0000*/ 	.byte	0x04, 0x37
        /*0002*/ 	.short	(.L_7 - .L_6)
.L_6:
        /*0004*/ 	.word	0x00000082


	//----- nvinfo : EIATTR_KPARAM_INFO
	.align		4
.L_7:
        /*0008*/ 	.byte	0x04, 0x17
        /*000a*/ 	.short	(.L_9 - .L_8)
.L_8:
        /*000c*/ 	.word	0x00000000
        /*0010*/ 	.short	0x0003
        /*0012*/ 	.short	0x0018
        /*0014*/ 	.byte	0x00, 0xf0, 0x11, 0x00


	//----- nvinfo : EIATTR_KPARAM_INFO
	.align		4
.L_9:
        /*0018*/ 	.byte	0x04, 0x17
        /*001a*/ 	.short	(.L_11 - .L_10)
.L_10:
        /*001c*/ 	.word	0x00000000
        /*0020*/ 	.short	0x0002
        /*0022*/ 	.short	0x0010
        /*0024*/ 	.byte	0x00, 0xf5, 0x21, 0x00


	//----- nvinfo : EIATTR_KPARAM_INFO
	.align		4
.L_11:
        /*0028*/ 	.byte	0x04, 0x17
        /*002a*/ 	.short	(.L_13 - .L_12)
.L_12:
        /*002c*/ 	.word	0x00000000
        /*0030*/ 	.short	0x0001
        /*0032*/ 	.short	0x0008
        /*0034*/ 	.byte	0x00, 0xf5, 0x21, 0x00


	//----- nvinfo : EIATTR_KPARAM_INFO
	.align		4
.L_13:
        /*0038*/ 	.byte	0x04, 0x17
        /*003a*/ 	.short	(.L_15 - .L_14)
.L_14:
        /*003c*/ 	.word	0x00000000
        /*0040*/ 	.short	0x0000
        /*0042*/ 	.short	0x0000
        /*0044*/ 	.byte	0x00, 0xf5, 0x21, 0x00


	//----- nvinfo : EIATTR_SPARSE_MMA_MASK
	.align		4
.L_15:
        /*0048*/ 	.byte	0x03, 0x50
        /*004a*/ 	.short	0x0000


	//----- nvinfo : EIATTR_MAXREG_COUNT
	.align		4
        /*004c*/ 	.byte	0x03, 0x1b
        /*004e*/ 	.short	0x00ff


	//----- nvinfo : EIATTR_MERCURY_ISA_VERSION
	.align		4
        /*0050*/ 	.byte	0x03, 0x5f
        /*0052*/ 	.short	0x0101


	//----- nvinfo : EIATTR_VRC_CTA_INIT_COUNT
	.align		4
        /*0054*/ 	.byte	0x02, 0x4a
	.zero		1
	.zero		1


	//----- nvinfo : EIATTR_EXIT_INSTR_OFFSETS
	.align		4
        /*0058*/ 	.byte	0x04, 0x1c
        /*005a*/ 	.short	(.L_17 - .L_16)


	//   ....[0]....
.L_16:
        /*005c*/ 	.word	0x00000090


	//   ....[1]....
        /*0060*/ 	.word	0x000003a0


	//   ....[2]....
        /*0064*/ 	.word	0x000005d0


	//----- nvinfo : EIATTR_CRS_STACK_SIZE
	.align		4
.L_17:
        /*0068*/ 	.byte	0x04, 0x1e
        /*006a*/ 	.short	(.L_19 - .L_18)
.L_18:
        /*006c*/ 	.word	0x00000000


	//----- nvinfo : EIATTR_CBANK_PARAM_SIZE
	.align		4
.L_19:
        /*0070*/ 	.byte	0x03, 0x19
        /*0072*/ 	.short	0x001c


	//----- nvinfo : EIATTR_PARAM_CBANK
	.align		4
        /*0074*/ 	.byte	0x04, 0x0a
        /*0076*/ 	.short	(.L_21 - .L_20)
	.align		4
.L_20:
        /*0078*/ 	.word	index@(.nv.constant0._Z14deviceParallelPiS_S_i)
        /*007c*/ 	.short	0x0380
        /*007e*/ 	.short	0x001c


	//----- nvinfo : EIATTR_SW_WAR
	.align		4
.L_21:
        /*0080*/ 	.byte	0x04, 0x36
        /*0082*/ 	.short	(.L_23 - .L_22)
.L_22:
        /*0084*/ 	.word	0x00000008
.L_23:


//--------------------- .nv.callgraph             --------------------------
	.section	.nv.callgraph,"",@"SHT_CUDA_CALLGRAPH"
	.align	4
	.sectionentsize	8
	.align		4
        /*0000*/ 	.word	0x00000000
	.align		4
        /*0004*/ 	.word	0xffffffff
	.align		4
        /*0008*/ 	.word	0x00000000
	.align		4
        /*000c*/ 	.word	0xfffffffe
	.align		4
        /*0010*/ 	.word	0x00000000
	.align		4
        /*0014*/ 	.word	0xfffffffd
	.align		4
        /*0018*/ 	.word	0x00000000
	.align		4
        /*001c*/ 	.word	0xfffffffc


//--------------------- .text._Z14deviceParallelPiS_S_i --------------------------
	.section	.text._Z14deviceParallelPiS_S_i,"ax",@progbits
	.align	128
        .global         _Z14deviceParallelPiS_S_i
        .type           _Z14deviceParallelPiS_S_i,@function
        .size           _Z14deviceParallelPiS_S_i,(.L_x_5 - _Z14deviceParallelPiS_S_i)
        .other          _Z14deviceParallelPiS_S_i,@"STO_CUDA_ENTRY STV_DEFAULT"
_Z14deviceParallelPiS_S_i:
.text._Z14deviceParallelPiS_S_i:
[----:B------:R-:W-:Y:S01]  /*0000*/  LDC R1, c[0x0][0x37c] ;  /* 0x0000df00ff017b82 */ /* 0x000fe20000000800 */
[----:B------:R-:W0:Y:S07]  /*0010*/  S2R R3, SR_TID.X ;  /* 0x0000000000037919 */ /* 0x000e2e0000002100 */
[----:B------:R-:W0:Y:S01]  /*0020*/  S2UR UR4, SR_CTAID.X ;  /* 0x00000000000479c3 */ /* 0x000e220000002500 */
[----:B------:R-:W1:Y:S07]  /*0030*/  LDCU UR6, c[0x0][0x398] ;  /* 0x00007300ff0677ac */ /* 0x000e6e0008000800 */
[----:B------:R-:W0:Y:S01]  /*0040*/  LDC R0, c[0x0][0x360] ;  /* 0x0000d800ff007b82 */ /* 0x000e220000000800 */
[----:B------:R-:W2:Y:S01]  /*0050*/  LDCU UR5, c[0x0][0x370] ;  /* 0x00006e00ff0577ac */ /* 0x000ea20008000800 */
[----:B0-----:R-:W-:-:S02]  /*0060*/  IMAD R3, R0, UR4, R3 ;  /* 0x0000000400037c24 */ /* 0x001fc4000f8e0203 */
[----:B--2---:R-:W-:-:S03]  /*0070*/  IMAD R0, R0, UR5, RZ ;  /* 0x0000000500007c24 */ /* 0x004fc6000f8e02ff */
[----:B-1----:R-:W-:-:S13]  /*0080*/  ISETP.GE.AND P0, PT, R3, UR6, PT ;  /* 0x0000000603007c0c */ /* 0x002fda000bf06270 */
[----:B------:R-:W-:Y:S05]  /*0090*/  @P0 EXIT ;  /* 0x000000000000094d */ /* 0x000fea0003800000 */
[----:B------:R-:W0:Y:S01]  /*00a0*/  I2F.U32.RP R8, R0 ;  /* 0x0000000000087306 */ /* 0x000e220000209000 */
[C---:B------:R-:W-:Y:S01]  /*00b0*/  IMAD.IADD R2, R0.reuse, 0x1, R3 ;  /* 0x0000000100027824 */ /* 0x040fe200078e0203 */
[----:B------:R-:W-:Y:S01]  /*00c0*/  IADD3 R9, PT, PT, RZ, -R0, RZ ;  /* 0x80000000ff097210 */ /* 0x000fe20007ffe0ff */
[----:B------:R-:W1:Y:S01]  /*00d0*/  LDCU.64 UR4, c[0x0][0x358] ;  /* 0x00006b00ff0477ac */ /* 0x000e620008000a00 */
[----:B------:R-:W-:Y:S01]  /*00e0*/  ISETP.NE.U32.AND P2, PT, R0, RZ, PT ;  /* 0x000000ff0000720c */ /* 0x000fe20003f45070 */
[----:B------:R-:W-:Y:S01]  /*00f0*/  BSSY.RECONVERGENT B0, `(.L_x_0) ;  /* 0x000002a000007945 */ /* 0x000fe20003800200 */
[C---:B------:R-:W-:Y:S02]  /*0100*/  ISETP.GE.AND P0, PT, R2.reuse, UR6, PT ;  /* 0x0000000602007c0c */ /* 0x040fe4000bf06270 */
[----:B------:R-:W-:Y:S02]  /*0110*/  VIMNMX R7, PT, PT, R2, UR6, !PT ;  /* 0x0000000602077c48 */ /* 0x000fe4000ffe0100 */
[----:B------:R-:W-:-:S04]  /*0120*/  SEL R6, RZ, 0x1, P0 ;  /* 0x00000001ff067807 */ /* 0x000fc80000000000 */
[----:B------:R-:W-:Y:S01]  /*0130*/  IADD3 R7, PT, PT, R7, -R2, -R6 ;  /* 0x8000000207077210 */ /* 0x000fe20007ffe806 */
[----:B0-----:R-:W0:Y:S02]  /*0140*/  MUFU.RCP R8, R8 ;  /* 0x0000000800087308 */ /* 0x001e240000001000 */
[----:B0-----:R-:W-:-:S06]  /*0150*/  IADD3 R4, PT, PT, R8, 0xffffffe, RZ ;  /* 0x0ffffffe08047810 */ /* 0x001fcc0007ffe0ff */
[----:B------:R0:W2:Y:S02]  /*0160*/  F2I.FTZ.U32.TRUNC.NTZ R5, R4 ;  /* 0x0000000400057305 */ /* 0x0000a4000021f000 */
[----:B0-----:R-:W-:Y:S02]  /*0170*/  HFMA2 R4, -RZ, RZ, 0, 0 ;  /* 0x00000000ff047431 */ /* 0x001fe400000001ff */
[----:B--2---:R-:W-:-:S04]  /*0180*/  IMAD R9, R9, R5, RZ ;  /* 0x0000000509097224 */ /* 0x004fc800078e02ff */
[----:B------:R-:W-:-:S06]  /*0190*/  IMAD.HI.U32 R8, R5, R9, R4 ;  /* 0x0000000905087227 */ /* 0x000fcc00078e0004 */
[----:B------:R-:W-:-:S04]  /*01a0*/  IMAD.HI.U32 R5, R8, R7, RZ ;  /* 0x0000000708057227 */ /* 0x000fc800078e00ff */
[----:B------:R-:W-:-:S04]  /*01b0*/  IMAD.MOV R2, RZ, RZ, -R5 ;  /* 0x000000ffff027224 */ /* 0x000fc800078e0a05 */
[----:B------:R-:W-:-:S05]  /*01c0*/  IMAD R7, R0, R2, R7 ;  /* 0x0000000200077224 */ /* 0x000fca00078e0207 */
[----:B------:R-:W-:-:S13]  /*01d0*/  ISETP.GE.U32.AND P0, PT, R7, R0, PT ;  /* 0x000000000700720c */ /* 0x000fda0003f06070 */
[----:B------:R-:W-:Y:S02]  /*01e0*/  @P0 IADD3 R7, PT, PT, -R0, R7, RZ ;  /* 0x0000000700070210 */ /* 0x000fe40007ffe1ff */
[----:B------:R-:W-:Y:S02]  /*01f0*/  @P0 IADD3 R5, PT, PT, R5, 0x1, RZ ;  /* 0x0000000105050810 */ /* 0x000fe40007ffe0ff */
[----:B------:R-:W-:-:S13]  /*0200*/  ISETP.GE.U32.AND P1, PT, R7, R0, PT ;  /* 0x000000000700720c */ /* 0x000fda0003f26070 */
[----:B------:R-:W-:Y:S01]  /*0210*/  @P1 VIADD R5, R5, 0x1 ;  /* 0x0000000105051836 */ /* 0x000fe20000000000 */
[----:B------:R-:W-:-:S04]  /*0220*/  @!P2 LOP3.LUT R5, RZ, R0, RZ, 0x33, !PT ;  /* 0x00000000ff05a212 */ /* 0x000fc800078e33ff */
[----:B------:R-:W-:-:S04]  /*0230*/  IADD3 R2, PT, PT, R6, R5, RZ ;  /* 0x0000000506027210 */ /* 0x000fc80007ffe0ff */
[C---:B------:R-:W-:Y:S02]  /*0240*/  LOP3.LUT R4, R2.reuse, 0x3, RZ, 0xc0, !PT ;  /* 0x0000000302047812 */ /* 0x040fe400078ec0ff */
[----:B------:R-:W-:Y:S02]  /*0250*/  ISETP.GE.U32.AND P1, PT, R2, 0x3, PT ;  /* 0x000000030200780c */ /* 0x000fe40003f26070 */
[----:B------:R-:W-:-:S13]  /*0260*/  ISETP.NE.AND P0, PT, R4, 0x3, PT ;  /* 0x000000030400780c */ /* 0x000fda0003f05270 */
[----:B-1----:R-:W-:Y:S05]  /*0270*/  @!P0 BRA `(.L_x_1) ;  /* 0x0000000000448947 */ /* 0x002fea0003800000 */
[----:B------:R-:W0:Y:S01]  /*0280*/  LDC.64 R4, c[0x0][0x390] ;  /* 0x0000e400ff047b82 */ /* 0x000e220000000a00 */
[----:B------:R-:W-:-:S04]  /*0290*/  IADD3 R2, PT, PT, R2, 0x1, RZ ;  /* 0x0000000102027810 */ /* 0x000fc80007ffe0ff */
[----:B------:R-:W-:-:S03]  /*02a0*/  LOP3.LUT R2, R2, 0x3, RZ, 0xc0, !PT ;  /* 0x0000000302027812 */ /* 0x000fc600078ec0ff */
[----:B------:R-:W1:Y:S02]  /*02b0*/  LDC.64 R6, c[0x0][0x380] ;  /* 0x0000e000ff067b82 */ /* 0x000e640000000a00 */
[----:B------:R-:W-:-:S06]  /*02c0*/  IMAD.MOV R2, RZ, RZ, -R2 ;  /* 0x000000ffff027224 */ /* 0x000fcc00078e0a02 */
[----:B------:R-:W2:Y:S02]  /*02d0*/  LDC.64 R8, c[0x0][0x388] ;  /* 0x0000e200ff087b82 */ /* 0x000ea40000000a00 */
.L_x_2:
[----:B--2---:R-:W-:-:S04]  /*02e0*/  IMAD.WIDE R12, R3, 0x4, R8 ;  /* 0x00000004030c7825 */ /* 0x004fc800078e0208 */
[C---:B-1----:R-:W-:Y:S02]  /*02f0*/  IMAD.WIDE R14, R3.reuse, 0x4, R6 ;  /* 0x00000004030e7825 */ /* 0x042fe400078e0206 */
[----:B------:R-:W2:Y:S04]  /*0300*/  LDG.E R13, desc[UR4][R12.64] ;  /* 0x000000040c0d7981 */ /* 0x000ea8000c1e1900 */
[----:B------:R-:W2:Y:S01]  /*0310*/  LDG.E R14, desc[UR4][R14.64] ;  /* 0x000000040e0e7981 */ /* 0x000ea2000c1e1900 */
[----:B0--3--:R-:W-:Y:S01]  /*0320*/  IMAD.WIDE R10, R3, 0x4, R4 ;  /* 0x00000004030a7825 */ /* 0x009fe200078e0204 */
[----:B------:R-:W-:-:S03]  /*0330*/  IADD3 R2, PT, PT, R2, 0x1, RZ ;  /* 0x0000000102027810 */ /* 0x000fc60007ffe0ff */
[----:B------:R-:W-:Y:S01]  /*0340*/  IMAD.IADD R3, R0, 0x1, R3 ;  /* 0x0000000100037824 */ /* 0x000fe200078e0203 */
[----:B------:R-:W-:Y:S02]  /*0350*/  ISETP.NE.AND P0, PT, R2, RZ, PT ;  /* 0x000000ff0200720c */ /* 0x000fe40003f05270 */
[----:B--2---:R-:W-:-:S05]  /*0360*/  IADD3 R17, PT, PT, R14, R13, RZ ;  /* 0x0000000d0e117210 */ /* 0x004fca0007ffe0ff */
[----:B------:R3:W-:Y:S06]  /*0370*/  STG.E desc[UR4][R10.64], R17 ;  /* 0x000000110a007986 */ /* 0x0007ec000c101904 */
[----:B------:R-:W-:Y:S05]  /*0380*/  @P0 BRA `(.L_x_2) ;  /* 0xfffffffc00d40947 */ /* 0x000fea000383ffff */
.L_x_1:
[----:B------:R-:W-:Y:S05]  /*0390*/  BSYNC.RECONVERGENT B0 ;  /* 0x0000000000007941 */ /* 0x000fea0003800200 */
.L_x_0:
[----:B------:R-:W-:Y:S05]  /*03a0*/  @!P1 EXIT ;  /* 0x000000000000994d */ /* 0x000fea0003800000 */
.L_x_3:
[----:B------:R-:W3:Y:S08]  /*03b0*/  LDC.64 R4, c[0x0][0x380] ;  /* 0x0000e000ff047b82 */ /* 0x000ef00000000a00 */
[----:B------:R-:W0:Y:S01]  /*03c0*/  LDC.64 R6, c[0x0][0x388] ;  /* 0x0000e200ff067b82 */ /* 0x000e220000000a00 */
[----:B---3--:R-:W-:-:S07]  /*03d0*/  IMAD.WIDE R10, R3, 0x4, R4 ;  /* 0x00000004030a7825 */ /* 0x008fce00078e0204 */
[----:B------:R-:W1:Y:S01]  /*03e0*/  LDC.64 R4, c[0x0][0x390] ;  /* 0x0000e400ff047b82 */ /* 0x000e620000000a00 */
[----:B--2---:R-:W2:Y:S01]  /*03f0*/  LDG.E R2, desc[UR4][R10.64] ;  /* 0x000000040a027981 */ /* 0x004ea2000c1e1900 */
[----:B0-----:R-:W-:-:S05]  /*0400*/  IMAD.WIDE R12, R3, 0x4, R6 ;  /* 0x00000004030c7825 */ /* 0x001fca00078e0206 */
[----:B------:R-:W2:Y:S01]  /*0410*/  LDG.E R7, desc[UR4][R12.64] ;  /* 0x000000040c077981 */ /* 0x000ea2000c1e1900 */
[----:B-1----:R-:W-:-:S04]  /*0420*/  IMAD.WIDE R16, R3, 0x4, R4 ;  /* 0x0000000403107825 */ /* 0x002fc800078e0204 */
[----:B------:R-:W-:Y:S01]  /*0430*/  IMAD.WIDE R4, R0, 0x4, R10 ;  /* 0x0000000400047825 */ /* 0x000fe200078e020a */
[----:B--2---:R-:W-:-:S03]  /*0440*/  IADD3 R19, PT, PT, R2, R7, RZ ;  /* 0x0000000702137210 */ /* 0x004fc60007ffe0ff */
[C---:B------:R-:W-:Y:S02]  /*0450*/  IMAD.WIDE R6, R0.reuse, 0x4, R12 ;  /* 0x0000000400067825 */ /* 0x040fe400078e020c */
[----:B------:R0:W-:Y:S04]  /*0460*/  STG.E desc[UR4][R16.64], R19 ;  /* 0x0000001310007986 */ /* 0x0001e8000c101904 */
[----:B------:R-:W2:Y:S04]  /*0470*/  LDG.E R2, desc[UR4][R4.64] ;  /* 0x0000000404027981 */ /* 0x000ea8000c1e1900 */
[----:B------:R-:W2:Y:S01]  /*0480*/  LDG.E R15, desc[UR4][R6.64] ;  /* 0x00000004060f7981 */ /* 0x000ea2000c1e1900 */
[----:B------:R-:W-:-:S04]  /*0490*/  IMAD.WIDE R8, R0, 0x4, R16 ;  /* 0x0000000400087825 */ /* 0x000fc800078e0210 */
[----:B------:R-:W-:-:S04]  /*04a0*/  IMAD.WIDE R10, R0, 0x4, R4 ;  /* 0x00000004000a7825 */ /* 0x000fc800078e0204 */
[----:B------:R-:W-:Y:S01]  /*04b0*/  IMAD.WIDE R12, R0, 0x4, R6 ;  /* 0x00000004000c7825 */ /* 0x000fe200078e0206 */
[----:B--2---:R-:W-:-:S05]  /*04c0*/  IADD3 R21, PT, PT, R2, R15, RZ ;  /* 0x0000000f02157210 */ /* 0x004fca0007ffe0ff */
[----:B------:R1:W-:Y:S04]  /*04d0*/  STG.E desc[UR4][R8.64], R21 ;  /* 0x0000001508007986 */ /* 0x0003e8000c101904 */
[----:B------:R-:W2:Y:S04]  /*04e0*/  LDG.E R2, desc[UR4][R10.64] ;  /* 0x000000040a027981 */ /* 0x000ea8000c1e1900 */
[----:B------:R-:W2:Y:S01]  /*04f0*/  LDG.E R23, desc[UR4][R12.64] ;  /* 0x000000040c177981 */ /* 0x000ea2000c1e1900 */
[----:B------:R-:W-:-:S04]  /*0500*/  IMAD.WIDE R14, R0, 0x4, R8 ;  /* 0x00000004000e7825 */ /* 0x000fc800078e0208 */
[----:B------:R-:W-:-:S04]  /*0510*/  IMAD.WIDE R4, R0, 0x4, R10 ;  /* 0x0000000400047825 */ /* 0x000fc800078e020a */
[----:B------:R-:W-:-:S04]  /*0520*/  IMAD.WIDE R6, R0, 0x4, R12 ;  /* 0x0000000400067825 */ /* 0x000fc800078e020c */
[----:B--2---:R-:W-:-:S05]  /*0530*/  IMAD.IADD R23, R2, 0x1, R23 ;  /* 0x0000000102177824 */ /* 0x004fca00078e0217 */
[----:B------:R2:W-:Y:S04]  /*0540*/  STG.E desc[UR4][R14.64], R23 ;  /* 0x000000170e007986 */ /* 0x0005e8000c101904 */
[----:B------:R-:W1:Y:S04]  /*0550*/  LDG.E R4, desc[UR4][R4.64] ;  /* 0x0000000404047981 */ /* 0x000e68000c1e1900 */
[----:B------:R-:W1:Y:S01]  /*0560*/  LDG.E R7, desc[UR4][R6.64] ;  /* 0x0000000406077981 */ /* 0x000e62000c1e1900 */
[C---:B0-----:R-:W-:Y:S01]  /*0570*/  IMAD.WIDE R16, R0.reuse, 0x4, R14 ;  /* 0x0000000400107825 */ /* 0x041fe200078e020e */
[----:B------:R-:W-:-:S04]  /*0580*/  LEA R3, R0, R3, 0x2 ;  /* 0x0000000300037211 */ /* 0x000fc800078e10ff */
[----:B------:R-:W-:Y:S02]  /*0590*/  ISETP.GE.AND P0, PT, R3, UR6, PT ;  /* 0x0000000603007c0c */ /* 0x000fe4000bf06270 */
[----:B-1----:R-:W-:-:S05]  /*05a0*/  IADD3 R9, PT, PT, R4, R7, RZ ;  /* 0x0000000704097210 */ /* 0x002fca0007ffe0ff */
[----:B------:R2:W-:Y:S06]  /*05b0*/  STG.E desc[UR4][R16.64], R9 ;  /* 0x0000000910007986 */ /* 0x0005ec000c101904 */
[----:B------:R-:W-:Y:S05]  /*05c0*/  @!P0 BRA `(.L_x_3) ;  /* 0xfffffffc00788947 */ /* 0x000fea000383ffff */
[----:B------:R-:W-:Y:S05]  /*05d0*/  EXIT ;  /* 0x000000000000794d */ /* 0x000fea0003800000 */
.L_x_4:
[----:B------:R-:W-:-:S00]  /*05e0*/  BRA `(.L_x_4) ;  /* 0xfffffffc00fc7947 */ /* 0x000fc0000383ffff */
[----:B------:R-:W-:-:S00]  /*05f0*/  NOP ;  /* 0x0000000000007918 */ /* 0x000fc00000000000 */
        /* <DEDUP_REMOVED lines=8> */
.L_x_5:


//--------------------- .nv.shared.reserved.0     --------------------------
	.section	.nv.shared.reserved.0,"aw",@nobits
	.weak		__nv_reservedSMEM_offset_0_alias
	.size		__nv_reservedSMEM_offset_0_alias, 0, 64
	.other		__nv_reservedSMEM_offset_0_alias,@"STO_CUDA_RESERVED_SHARED STV_DEFAULT"
__nv_reservedSMEM_offset_0_alias:
	.zero		0
	.zero		64


//--------------------- .nv.constant0._Z14deviceParallelPiS_S_i --------------------------
	.section	.nv.constant0._Z14deviceParallelPiS_S_i,"a",@progbits
	.sectionflags	@""
	.align	4
.nv.constant0._Z14deviceParallelPiS_S_i:
	.zero		924


//--------------------- SYMBOLS --------------------------

	.type		.nv.reservedSmem.offset0,@object
	.size		.nv.reservedSmem.offset0,0x4
